//
// Generated by NVIDIA NVVM Compiler
//
// Compiler Build ID: CL-36424714
// Cuda compilation tools, release 13.0, V13.0.88
// Based on NVVM 20.0.0
//

.version 9.0
.target sm_100
.address_size 64

	// .globl	_Z4testPiS_i

.visible .entry _Z4testPiS_i(
	.param .u64 .ptr .align 1 _Z4testPiS_i_param_0,
	.param .u64 .ptr .align 1 _Z4testPiS_i_param_1,
	.param .u32 _Z4testPiS_i_param_2
)
{
	.reg .b32 	%r<10>;
	.reg .b64 	%rd<8>;

	ld.param.u64 	%rd1, [_Z4testPiS_i_param_0];
	ld.param.u64 	%rd2, [_Z4testPiS_i_param_1];
	cvta.to.global.u64 	%rd3, %rd2;
	cvta.to.global.u64 	%rd4, %rd1;
	mov.u32 	%r1, %ctaid.x;
	mov.u32 	%r2, %ntid.x;
	mov.u32 	%r3, %tid.x;
	mad.lo.s32 	%r4, %r1, %r2, %r3;
	mul.wide.s32 	%rd5, %r4, 4;
	add.s64 	%rd6, %rd4, %rd5;
	ld.global.u32 	%r5, [%rd6];
	mad.lo.s32 	%r6, %r5, 8231, 3224;
	mul.hi.s32 	%r7, %r6, 1431655766;
	shr.u32 	%r8, %r7, 31;
	add.s32 	%r9, %r7, %r8;
	add.s64 	%rd7, %rd3, %rd5;
	st.global.u32 	[%rd7], %r9;
	ret;

}
	// .globl	_Z3setPii
.visible .entry _Z3setPii(
	.param .u64 .ptr .align 1 _Z3setPii_param_0,
	.param .u32 _Z3setPii_param_1
)
{
	.reg .pred 	%p<2>;
	.reg .b32 	%r<12>;
	.reg .b64 	%rd<6>;

	ld.param.u64 	%rd2, [_Z3setPii_param_0];
	cvta.to.global.u64 	%rd3, %rd2;
	mov.u32 	%r7, %ctaid.x;
	mov.u32 	%r8, %ntid.x;
	mov.u32 	%r9, %tid.x;
	mad.lo.s32 	%r1, %r7, %r8, %r9;
	add.s64 	%rd1, %rd3, 70778880;
	mov.b32 	%r11, 0;
	mov.u32 	%r10, %r1;
$L__BB1_1:
	mul.wide.s32 	%rd4, %r10, 4;
	add.s64 	%rd5, %rd1, %rd4;
	st.global.u32 	[%rd5+-70778880], %r1;
	st.global.u32 	[%rd5+-66355200], %r1;
	st.global.u32 	[%rd5+-61931520], %r1;
	st.global.u32 	[%rd5+-57507840], %r1;
	st.global.u32 	[%rd5+-53084160], %r1;
	st.global.u32 	[%rd5+-48660480], %r1;
	st.global.u32 	[%rd5+-44236800], %r1;
	st.global.u32 	[%rd5+-39813120], %r1;
	st.global.u32 	[%rd5+-35389440], %r1;
	st.global.u32 	[%rd5+-30965760], %r1;
	st.global.u32 	[%rd5+-26542080], %r1;
	st.global.u32 	[%rd5+-22118400], %r1;
	st.global.u32 	[%rd5+-17694720], %r1;
	st.global.u32 	[%rd5+-13271040], %r1;
	st.global.u32 	[%rd5+-8847360], %r1;
	st.global.u32 	[%rd5+-4423680], %r1;
	st.global.u32 	[%rd5], %r1;
	st.global.u32 	[%rd5+4423680], %r1;
	st.global.u32 	[%rd5+8847360], %r1;
	st.global.u32 	[%rd5+13271040], %r1;
	st.global.u32 	[%rd5+17694720], %r1;
	st.global.u32 	[%rd5+22118400], %r1;
	st.global.u32 	[%rd5+26542080], %r1;
	st.global.u32 	[%rd5+30965760], %r1;
	st.global.u32 	[%rd5+35389440], %r1;
	st.global.u32 	[%rd5+39813120], %r1;
	st.global.u32 	[%rd5+44236800], %r1;
	st.global.u32 	[%rd5+48660480], %r1;
	st.global.u32 	[%rd5+53084160], %r1;
	st.global.u32 	[%rd5+57507840], %r1;
	st.global.u32 	[%rd5+61931520], %r1;
	st.global.u32 	[%rd5+66355200], %r1;
	add.s32 	%r11, %r11, 32;
	add.s32 	%r10, %r10, 35389440;
	setp.ne.s32 	%p1, %r11, 1920;
	@%p1 bra 	$L__BB1_1;
	ret;

}


// ===== COMPILED SASS (sm_100) =====

	.target	sm_100

	.elftype	@"ET_EXEC"


//--------------------- .note.nv.tkinfo           --------------------------
	.section	.note.nv.tkinfo,"",@"SHT_NOTE"
	.sectionflags	@"SHF_NOTE_NV_TKINFO"
	.tkinfo
        /*0018*/ 	.word	0x00000002
        /*0030*/ 	.string	""
        /*0030*/ 	.string	"ptxas"
        /*0030*/ 	.string	"Cuda compilation tools, release 13.0, V13.0.88"
        /*0030*/ 	.string	"Build cuda_13.0.r13.0/compiler.36424714_0"
        /*0030*/ 	.string	"-arch sm_100 -m 64 "



//--------------------- .note.nv.cuinfo           --------------------------
	.section	.note.nv.cuinfo,"",@"SHT_NOTE"
	.sectionflags	@"SHF_NOTE_NV_CUINFO"
        /*0018*/ 	.short	0x0002
        /*001a*/ 	.short	0x0064
        /*001c*/ 	.short	0x0082
	.zero		2


//--------------------- .nv.info                  --------------------------
	.section	.nv.info,"",@"SHT_CUDA_INFO"
	.align	4


	//----- nvinfo : EIATTR_REGCOUNT
	.align		4
        /*0000*/ 	.byte	0x04, 0x2f
        /*0002*/ 	.short	(.L_1 - .L_0)
	.align		4
.L_0:
        /*0004*/ 	.word	index@(_Z4testPiS_i)
        /*0008*/ 	.word	0x0000000c


	//----- nvinfo : EIATTR_FRAME_SIZE
	.align		4
.L_1:
        /*000c*/ 	.byte	0x04, 0x11
        /*000e*/ 	.short	(.L_3 - .L_2)
	.align		4
.L_2:
        /*0010*/ 	.word	index@(_Z4testPiS_i)
        /*0014*/ 	.word	0x00000000


	//----- nvinfo : EIATTR_REGCOUNT
	.align		4
.L_3:
        /*0018*/ 	.byte	0x04, 0x2f
        /*001a*/ 	.short	(.L_5 - .L_4)
	.align		4
.L_4:
        /*001c*/ 	.word	index@(_Z3setPii)
        /*0020*/ 	.word	0x00000018


	//----- nvinfo : EIATTR_FRAME_SIZE
	.align		4
.L_5:
        /*0024*/ 	.byte	0x04, 0x11
        /*0026*/ 	.short	(.L_7 - .L_6)
	.align		4
.L_6:
        /*0028*/ 	.word	index@(_Z3setPii)
        /*002c*/ 	.word	0x00000000


	//----- nvinfo : EIATTR_MIN_STACK_SIZE
	.align		4
.L_7:
        /*0030*/ 	.byte	0x04, 0x12
        /*0032*/ 	.short	(.L_9 - .L_8)
	.align		4
.L_8:
        /*0034*/ 	.word	index@(_Z3setPii)
        /*0038*/ 	.word	0x00000000


	//----- nvinfo : EIATTR_MIN_STACK_SIZE
	.align		4
.L_9:
        /*003c*/ 	.byte	0x04, 0x12
        /*003e*/ 	.short	(.L_11 - .L_10)
	.align		4
.L_10:
        /*0040*/ 	.word	index@(_Z4testPiS_i)
        /*0044*/ 	.word	0x00000000
.L_11:


//--------------------- .nv.compat                --------------------------
	.section	.nv.compat,"",@"SHT_CUDA_COMPAT_INFO"
	.align	4
        /*0000*/ 	.byte	0x02, 0x09, 0x00, 0x00, 0x02, 0x02, 0x01, 0x00, 0x02, 0x05, 0x05, 0x00, 0x03, 0x07, 0x01, 0x01
        /*0010*/ 	.byte	0x02, 0x03, 0x00, 0x00, 0x02, 0x06, 0x01, 0x00, 0x04, 0x0b, 0x08, 0x00, 0x09, 0x00, 0x00, 0x00
        /*0020*/ 	.byte	0x00, 0x00, 0x00, 0x00


//--------------------- .nv.info._Z3setPii        --------------------------
	.section	.nv.info._Z3setPii,"",@"SHT_CUDA_INFO"
	.sectionflags	@""
	.align	4


	//----- nvinfo : EIATTR_CUDA_API_VERSION
	.align		4
        /*0000*/ 	.byte	0x04, 0x37
        /*0002*/ 	.short	(.L_13 - .L_12)
.L_12:
        /*0004*/ 	.word	0x00000082


	//----- nvinfo : EIATTR_KPARAM_INFO
	.align		4
.L_13:
        /*0008*/ 	.byte	0x04, 0x17
        /*000a*/ 	.short	(.L_15 - .L_14)
.L_14:
        /*000c*/ 	.word	0x00000000
        /*0010*/ 	.short	0x0001
        /*0012*/ 	.short	0x0008
        /*0014*/ 	.byte	0x00, 0xf0, 0x11, 0x00


	//----- nvinfo : EIATTR_KPARAM_INFO
	.align		4
.L_15:
        /*0018*/ 	.byte	0x04, 0x17
        /*001a*/ 	.short	(.L_17 - .L_16)
.L_16:
        /*001c*/ 	.word	0x00000000
        /*0020*/ 	.short	0x0000
        /*0022*/ 	.short	0x0000
        /*0024*/ 	.byte	0x00, 0xf5, 0x21, 0x00


	//----- nvinfo : EIATTR_SPARSE_MMA_MASK
	.align		4
.L_17:
        /*0028*/ 	.byte	0x03, 0x50
        /*002a*/ 	.short	0x0000


	//----- nvinfo : EIATTR_MAXREG_COUNT
	.align		4
        /*002c*/ 	.byte	0x03, 0x1b
        /*002e*/ 	.short	0x00ff


	//----- nvinfo : EIATTR_MERCURY_ISA_VERSION
	.align		4
        /*0030*/ 	.byte	0x03, 0x5f
        /*0032*/ 	.short	0x0101


	//----- nvinfo : EIATTR_VRC_CTA_INIT_COUNT
	.align		4
        /*0034*/ 	.byte	0x02, 0x4a
	.zero		1
	.zero		1


	//----- nvinfo : EIATTR_EXIT_INSTR_OFFSETS
	.align		4
        /*0038*/ 	.byte	0x04, 0x1c
        /*003a*/ 	.short	(.L_19 - .L_18)


	//   ....[0]....
.L_18:
        /*003c*/ 	.word	0x000010a0


	//----- nvinfo : EIATTR_CBANK_PARAM_SIZE
	.align		4
.L_19:
        /*0040*/ 	.byte	0x03, 0x19
        /*0042*/ 	.short	0x000c


	//----- nvinfo : EIATTR_PARAM_CBANK
	.align		4
        /*0044*/ 	.byte	0x04, 0x0a
        /*0046*/ 	.short	(.L_21 - .L_20)
	.align		4
.L_20:
        /*0048*/ 	.word	index@(.nv.constant0._Z3setPii)
        /*004c*/ 	.short	0x0380
        /*004e*/ 	.short	0x000c


	//----- nvinfo : EIATTR_SW_WAR
	.align		4
.L_21:
        /*0050*/ 	.byte	0x04, 0x36
        /*0052*/ 	.short	(.L_23 - .L_22)
.L_22:
        /*0054*/ 	.word	0x00000008
.L_23:


//--------------------- .nv.info._Z4testPiS_i     --------------------------
	.section	.nv.info._Z4testPiS_i,"",@"SHT_CUDA_INFO"
	.sectionflags	@""
	.align	4


	//----- nvinfo : EIATTR_CUDA_API_VERSION
	.align		4
        /*0000*/ 	.byte	0x04, 0x37
        /*0002*/ 	.short	(.L_25 - .L_24)
.L_24:
        /*0004*/ 	.word	0x00000082


	//----- nvinfo : EIATTR_KPARAM_INFO
	.align		4
.L_25:
        /*0008*/ 	.byte	0x04, 0x17
        /*000a*/ 	.short	(.L_27 - .L_26)
.L_26:
        /*000c*/ 	.word	0x00000000
        /*0010*/ 	.short	0x0002
        /*0012*/ 	.short	0x0010
        /*0014*/ 	.byte	0x00, 0xf0, 0x11, 0x00


	//----- nvinfo : EIATTR_KPARAM_INFO
	.align		4
.L_27:
        /*0018*/ 	.byte	0x04, 0x17
        /*001a*/ 	.short	(.L_29 - .L_28)
.L_28:
        /*001c*/ 	.word	0x00000000
        /*0020*/ 	.short	0x0001
        /*0022*/ 	.short	0x0008
        /*0024*/ 	.byte	0x00, 0xf5, 0x21, 0x00


	//----- nvinfo : EIATTR_KPARAM_INFO
	.align		4
.L_29:
        /*0028*/ 	.byte	0x04, 0x17
        /*002a*/ 	.short	(.L_31 - .L_30)
.L_30:
        /*002c*/ 	.word	0x00000000
        /*0030*/ 	.short	0x0000
        /*0032*/ 	.short	0x0000
        /*0034*/ 	.byte	0x00, 0xf5, 0x21, 0x00


	//----- nvinfo : EIATTR_SPARSE_MMA_MASK
	.align		4
.L_31:
        /*0038*/ 	.byte	0x03, 0x50
        /*003a*/ 	.short	0x0000


	//----- nvinfo : EIATTR_MAXREG_COUNT
	.align		4
        /*003c*/ 	.byte	0x03, 0x1b
        /*003e*/ 	.short	0x00ff


	//----- nvinfo : EIATTR_MERCURY_ISA_VERSION
	.align		4
        /*0040*/ 	.byte	0x03, 0x5f
        /*0042*/ 	.short	0x0101


	//----- nvinfo : EIATTR_VRC_CTA_INIT_COUNT
	.align		4
        /*0044*/ 	.byte	0x02, 0x4a
	.zero		1
	.zero		1


	//----- nvinfo : EIATTR_EXIT_INSTR_OFFSETS
	.align		4
        /*0048*/ 	.byte	0x04, 0x1c
        /*004a*/ 	.short	(.L_33 - .L_32)


	//   ....[0]....
.L_32:
        /*004c*/ 	.word	0x00000100


	//----- nvinfo : EIATTR_CBANK_PARAM_SIZE
	.align		4
.L_33:
        /*0050*/ 	.byte	0x03, 0x19
        /*0052*/ 	.short	0x0014


	//----- nvinfo : EIATTR_PARAM_CBANK
	.align		4
        /*0054*/ 	.byte	0x04, 0x0a
        /*0056*/ 	.short	(.L_35 - .L_34)
	.align		4
.L_34:
        /*0058*/ 	.word	index@(.nv.constant0._Z4testPiS_i)
        /*005c*/ 	.short	0x0380
        /*005e*/ 	.short	0x0014


	//----- nvinfo : EIATTR_SW_WAR
	.align		4
.L_35:
        /*0060*/ 	.byte	0x04, 0x36
        /*0062*/ 	.short	(.L_37 - .L_36)
.L_36:
        /*0064*/ 	.word	0x00000008
.L_37:


//--------------------- .nv.callgraph             --------------------------
	.section	.nv.callgraph,"",@"SHT_CUDA_CALLGRAPH"
	.align	4
	.sectionentsize	8
	.align		4
        /*0000*/ 	.word	0x00000000
	.align		4
        /*0004*/ 	.word	0xffffffff
	.align		4
        /*0008*/ 	.word	0x00000000
	.align		4
        /*000c*/ 	.word	0xfffffffe
	.align		4
        /*0010*/ 	.word	0x00000000
	.align		4
        /*0014*/ 	.word	0xfffffffd
	.align		4
        /*0018*/ 	.word	0x00000000
	.align		4
        /*001c*/ 	.word	0xfffffffc


//--------------------- .text._Z3setPii           --------------------------
	.section	.text._Z3setPii,"ax",@progbits
	.align	128
        .global         _Z3setPii
        .type           _Z3setPii,@function
        .size           _Z3setPii,(.L_x_3 - _Z3setPii)
        .other          _Z3setPii,@"STO_CUDA_ENTRY STV_DEFAULT"
_Z3setPii:
.text._Z3setPii:
[----:B------:R-:W-:Y:S01]  /*0000*/  LDC R1, c[0x0][0x37c] ;  /* 0x0000df00ff017b82 */ /* 0x000fe20000000800 */
[----:B------:R-:W0:Y:S07]  /*0010*/  S2R R3, SR_TID.X ;  /* 0x0000000000037919 */ /* 0x000e2e0000002100 */
[----:B------:R-:W0:Y:S01]  /*0020*/  S2UR UR8, SR_CTAID.X ;  /* 0x00000000000879c3 */ /* 0x000e220000002500 */
[----:B------:R-:W1:Y:S01]  /*0030*/  LDCU.64 UR4, c[0x0][0x380] ;  /* 0x00007000ff0477ac */ /* 0x000e620008000a00 */
[----:B------:R-:W2:Y:S06]  /*0040*/  LDCU.64 UR6, c[0x0][0x358] ;  /* 0x00006b00ff0677ac */ /* 0x000eac0008000a00 */
[----:B------:R-:W0:Y:S01]  /*0050*/  LDC R0, c[0x0][0x360] ;  /* 0x0000d800ff007b82 */ /* 0x000e220000000800 */
[----:B-1----:R-:W-:-:S04]  /*0060*/  UIADD3 UR4, UP0, UPT, UR4, 0x4380000, URZ ;  /* 0x0438000004047890 */ /* 0x002fc8000ff1e0ff */
[----:B------:R-:W-:Y:S02]  /*0070*/  UIADD3.X UR5, UPT, UPT, URZ, UR5, URZ, UP0, !UPT ;  /* 0x00000005ff057290 */ /* 0x000fe400087fe4ff */
[----:B------:R-:W-:Y:S01]  /*0080*/  IMAD.U32 R2, RZ, RZ, UR4 ;  /* 0x00000004ff027e24 */ /* 0x000fe2000f8e00ff */
[----:B------:R-:W-:Y:S01]  /*0090*/  UMOV UR4, URZ ;  /* 0x000000ff00047c82 */ /* 0x000fe20008000000 */
[----:B0-----:R-:W-:Y:S02]  /*00a0*/  IMAD R0, R0, UR8, R3 ;  /* 0x0000000800007c24 */ /* 0x001fe4000f8e0203 */
[----:B------:R-:W-:Y:S02]  /*00b0*/  IMAD.U32 R3, RZ, RZ, UR5 ;  /* 0x00000005ff037e24 */ /* 0x000fe4000f8e00ff */
[----:B--2---:R-:W-:-:S07]  /*00c0*/  IMAD.MOV.U32 R5, RZ, RZ, R0 ;  /* 0x000000ffff057224 */ /* 0x004fce00078e0000 */
.L_x_0:
[----:B-1----:R-:W-:Y:S01]  /*00d0*/  IMAD.WIDE R8, R5, 0x4, R2 ;  /* 0x0000000405087825 */ /* 0x002fe200078e0202 */
[----:B------:R-:W-:Y:S02]  /*00e0*/  UIADD3 UR4, UPT, UPT, UR4, 0xa0, URZ ;  /* 0x000000a004047890 */ /* 0x000fe4000fffe0ff */
[C---:B------:R-:W-:Y:S02]  /*00f0*/  IADD3 R6, P0, PT, R8.reuse, -0x4000000, RZ ;  /* 0xfc00000008067810 */ /* 0x040fe40007f1e0ff */
[----:B------:R-:W-:Y:S01]  /*0100*/  UISETP.NE.AND UP0, UPT, UR4, 0x780, UPT ;  /* 0x000007800400788c */ /* 0x000fe2000bf05270 */
[C---:B------:R-:W-:Y:S02]  /*0110*/  IADD3 R10, P1, PT, R8.reuse, -0x3000000, RZ ;  /* 0xfd000000080a7810 */ /* 0x040fe40007f3e0ff */
[----:B------:R-:W-:Y:S02]  /*0120*/  IADD3.X R7, PT, PT, R9, -0x1, RZ, P0, !PT ;  /* 0xffffffff09077810 */ /* 0x000fe400007fe4ff */
[----:B------:R-:W-:-:S02]  /*0130*/  IADD3 R12, P0, PT, R8, -0x2000000, RZ ;  /* 0xfe000000080c7810 */ /* 0x000fc40007f1e0ff */
[C---:B------:R-:W-:Y:S01]  /*0140*/  IADD3.X R11, PT, PT, R9.reuse, -0x1, RZ, P1, !PT ;  /* 0xffffffff090b7810 */ /* 0x040fe20000ffe4ff */
[----:B------:R-:W-:Y:S01]  /*0150*/  STG.E desc[UR6][R6.64+-0x380000], R0 ;  /* 0xc800000006007986 */ /* 0x000fe2000c101906 */
[C---:B------:R-:W-:Y:S02]  /*0160*/  IADD3 R14, P1, PT, R8.reuse, -0x1000000, RZ ;  /* 0xff000000080e7810 */ /* 0x040fe40007f3e0ff */
[C---:B------:R-:W-:Y:S01]  /*0170*/  IADD3.X R13, PT, PT, R9.reuse, -0x1, RZ, P0, !PT ;  /* 0xffffffff090d7810 */ /* 0x040fe200007fe4ff */
[----:B------:R-:W-:Y:S01]  /*0180*/  STG.E desc[UR6][R6.64+0xb8000], R0 ;  /* 0x0b80000006007986 */ /* 0x000fe2000c101906 */
[----:B------:R-:W-:Y:S02]  /*0190*/  IADD3.X R15, PT, PT, R9, -0x1, RZ, P1, !PT ;  /* 0xffffffff090f7810 */ /* 0x000fe40000ffe4ff */
[C---:B------:R-:W-:Y:S01]  /*01a0*/  IADD3 R16, P0, PT, R8.reuse, 0x1000000, RZ ;  /* 0x0100000008107810 */ /* 0x040fe20007f1e0ff */
[----:B------:R0:W-:Y:S01]  /*01b0*/  STG.E desc[UR6][R6.64+0x4f0000], R0 ;  /* 0x4f00000006007986 */ /* 0x0001e2000c101906 */
[----:B------:R-:W-:-:S02]  /*01c0*/  IADD3 R18, P2, PT, R8, 0x3000000, RZ ;  /* 0x0300000008127810 */ /* 0x000fc40007f5e0ff */
[C---:B------:R-:W-:Y:S01]  /*01d0*/  IADD3 R20, P3, PT, R8.reuse, 0x4000000, RZ ;  /* 0x0400000008147810 */ /* 0x040fe20007f7e0ff */
[----:B------:R-:W-:Y:S01]  /*01e0*/  STG.E desc[UR6][R10.64+-0x6d8000], R0 ;  /* 0x928000000a007986 */ /* 0x000fe2000c101906 */
[--C-:B------:R-:W-:Y:S02]  /*01f0*/  IMAD.X R17, RZ, RZ, R9.reuse, P0 ;  /* 0x000000ffff117224 */ /* 0x100fe400000e0609 */
[--C-:B------:R-:W-:Y:S01]  /*0200*/  IMAD.X R19, RZ, RZ, R9.reuse, P2 ;  /* 0x000000ffff137224 */ /* 0x100fe200010e0609 */
[----:B------:R-:W-:Y:S01]  /*0210*/  STG.E desc[UR6][R10.64+-0x2a0000], R0 ;  /* 0xd60000000a007986 */ /* 0x000fe2000c101906 */
[----:B------:R-:W-:Y:S02]  /*0220*/  IMAD.X R21, RZ, RZ, R9, P3 ;  /* 0x000000ffff157224 */ /* 0x000fe400018e0609 */
[----:B0-----:R-:W-:Y:S01]  /*0230*/  VIADD R7, R5, 0x21c0000 ;  /* 0x021c000005077836 */ /* 0x001fe20000000000 */
[----:B------:R-:W-:Y:S03]  /*0240*/  STG.E desc[UR6][R10.64+0x198000], R0 ;  /* 0x198000000a007986 */ /* 0x000fe6000c101906 */
[----:B------:R-:W-:Y:S01]  /*0250*/  IMAD.WIDE R6, R7, 0x4, R2 ;  /* 0x0000000407067825 */ /* 0x000fe200078e0202 */
[----:B------:R0:W-:Y:S04]  /*0260*/  STG.E desc[UR6][R10.64+0x5d0000], R0 ;  /* 0x5d0000000a007986 */ /* 0x0001e8000c101906 */
[----:B------:R-:W-:Y:S04]  /*0270*/  STG.E desc[UR6][R12.64+-0x5f8000], R0 ;  /* 0xa08000000c007986 */ /* 0x000fe8000c101906 */
[----:B------:R-:W-:Y:S01]  /*0280*/  STG.E desc[UR6][R12.64+-0x1c0000], R0 ;  /* 0xe40000000c007986 */ /* 0x000fe2000c101906 */
[----:B0-----:R-:W-:-:S03]  /*0290*/  IADD3 R10, P1, PT, R8, 0x2000000, RZ ;  /* 0x02000000080a7810 */ /* 0x001fc60007f3e0ff */
[----:B------:R-:W-:Y:S04]  /*02a0*/  STG.E desc[UR6][R12.64+0x278000], R0 ;  /* 0x278000000c007986 */ /* 0x000fe8000c101906 */
[----:B------:R0:W-:Y:S01]  /*02b0*/  STG.E desc[UR6][R12.64+0x6b0000], R0 ;  /* 0x6b0000000c007986 */ /* 0x0001e2000c101906 */
[----:B------:R-:W-:-:S03]  /*02c0*/  IMAD.X R11, RZ, RZ, R9, P1 ;  /* 0x000000ffff0b7224 */ /* 0x000fc600008e0609 */
[----:B------:R-:W-:Y:S04]  /*02d0*/  STG.E desc[UR6][R14.64+-0x518000], R0 ;  /* 0xae8000000e007986 */ /* 0x000fe8000c101906 */
[----:B------:R-:W-:Y:S04]  /*02e0*/  STG.E desc[UR6][R14.64+-0xe0000], R0 ;  /* 0xf20000000e007986 */ /* 0x000fe8000c101906 */
[----:B------:R-:W-:Y:S01]  /*02f0*/  STG.E desc[UR6][R14.64+0x358000], R0 ;  /* 0x358000000e007986 */ /* 0x000fe2000c101906 */
[----:B0-----:R-:W-:-:S03]  /*0300*/  IADD3 R12, P1, PT, R6, -0x3000000, RZ ;  /* 0xfd000000060c7810 */ /* 0x001fc60007f3e0ff */
[----:B------:R-:W-:Y:S01]  /*0310*/  STG.E desc[UR6][R14.64+0x790000], R0 ;  /* 0x790000000e007986 */ /* 0x000fe2000c101906 */
[----:B------:R-:W-:-:S03]  /*0320*/  IADD3.X R13, PT, PT, R7, -0x1, RZ, P1, !PT ;  /* 0xffffffff070d7810 */ /* 0x000fc60000ffe4ff */
[----:B------:R-:W-:Y:S04]  /*0330*/  STG.E desc[UR6][R8.64+-0x438000], R0 ;  /* 0xbc80000008007986 */ /* 0x000fe8000c101906 */
[----:B------:R-:W-:Y:S04]  /*0340*/  STG.E desc[UR6][R8.64], R0 ;  /* 0x0000000008007986 */ /* 0x000fe8000c101906 */
[----:B------:R0:W-:Y:S04]  /*0350*/  STG.E desc[UR6][R8.64+0x438000], R0 ;  /* 0x4380000008007986 */ /* 0x0001e8000c101906 */
[----:B------:R-:W-:Y:S04]  /*0360*/  STG.E desc[UR6][R16.64+-0x790000], R0 ;  /* 0x8700000010007986 */ /* 0x000fe8000c101906 */
[----:B------:R-:W-:Y:S01]  /*0370*/  STG.E desc[UR6][R16.64+-0x358000], R0 ;  /* 0xca80000010007986 */ /* 0x000fe2000c101906 */
[----:B0-----:R-:W-:-:S03]  /*0380*/  IADD3 R8, P0, PT, R6, -0x4000000, RZ ;  /* 0xfc00000006087810 */ /* 0x001fc60007f1e0ff */
[----:B------:R-:W-:Y:S01]  /*0390*/  STG.E desc[UR6][R16.64+0xe0000], R0 ;  /* 0x0e00000010007986 */ /* 0x000fe2000c101906 */
[----:B------:R-:W-:-:S03]  /*03a0*/  IADD3.X R9, PT, PT, R7, -0x1, RZ, P0, !PT ;  /* 0xffffffff07097810 */ /* 0x000fc600007fe4ff */
[----:B------:R0:W-:Y:S01]  /*03b0*/  STG.E desc[UR6][R16.64+0x518000], R0 ;  /* 0x5180000010007986 */ /* 0x0001e2000c101906 */
[----:B------:R-:W-:-:S03]  /*03c0*/  IADD3 R14, P0, PT, R6, -0x2000000, RZ ;  /* 0xfe000000060e7810 */ /* 0x000fc60007f1e0ff */
[----:B------:R-:W-:Y:S01]  /*03d0*/  STG.E desc[UR6][R10.64+-0x6b0000], R0 ;  /* 0x950000000a007986 */ /* 0x000fe2000c101906 */
[----:B------:R-:W-:-:S03]  /*03e0*/  IADD3.X R15, PT, PT, R7, -0x1, RZ, P0, !PT ;  /* 0xffffffff070f7810 */ /* 0x000fc600007fe4ff */
[----:B------:R-:W-:Y:S04]  /*03f0*/  STG.E desc[UR6][R10.64+-0x278000], R0 ;  /* 0xd88000000a007986 */ /* 0x000fe8000c101906 */
[----:B------:R-:W-:Y:S01]  /*0400*/  STG.E desc[UR6][R10.64+0x1c0000], R0 ;  /* 0x1c0000000a007986 */ /* 0x000fe2000c101906 */
[----:B0-----:R-:W-:-:S03]  /*0410*/  IADD3 R16, P0, PT, R6, 0x1000000, RZ ;  /* 0x0100000006107810 */ /* 0x001fc60007f1e0ff */
[----:B------:R0:W-:Y:S02]  /*0420*/  STG.E desc[UR6][R10.64+0x5f8000], R0 ;  /* 0x5f8000000a007986 */ /* 0x0001e4000c101906 */
[----:B------:R-:W-:Y:S02]  /*0430*/  IMAD.X R17, RZ, RZ, R7, P0 ;  /* 0x000000ffff117224 */ /* 0x000fe400000e0607 */
[----:B------:R-:W-:Y:S04]  /*0440*/  STG.E desc[UR6][R18.64+-0x5d0000], R0 ;  /* 0xa300000012007986 */ /* 0x000fe8000c101906 */
[----:B------:R-:W-:Y:S04]  /*0450*/  STG.E desc[UR6][R18.64+-0x198000], R0 ;  /* 0xe680000012007986 */ /* 0x000fe8000c101906 */
[----:B------:R-:W-:Y:S01]  /*0460*/  STG.E desc[UR6][R18.64+0x2a0000], R0 ;  /* 0x2a00000012007986 */ /* 0x000fe2000c101906 */
[----:B0-----:R-:W-:-:S03]  /*0470*/  IADD3 R10, P1, PT, R6, -0x1000000, RZ ;  /* 0xff000000060a7810 */ /* 0x001fc60007f3e0ff */
[----:B------:R0:W-:Y:S01]  /*0480*/  STG.E desc[UR6][R18.64+0x6d8000], R0 ;  /* 0x6d80000012007986 */ /* 0x0001e2000c101906 */
[----:B------:R-:W-:-:S03]  /*0490*/  IADD3.X R11, PT, PT, R7, -0x1, RZ, P1, !PT ;  /* 0xffffffff070b7810 */ /* 0x000fc60000ffe4ff */
[----:B------:R-:W-:Y:S04]  /*04a0*/  STG.E desc[UR6][R20.64+-0x4f0000], R0 ;  /* 0xb100000014007986 */ /* 0x000fe8000c101906 */
[----:B------:R1:W-:Y:S04]  /*04b0*/  STG.E desc[UR6][R20.64+-0xb8000], R0 ;  /* 0xf480000014007986 */ /* 0x0003e8000c101906 */
[----:B------:R-:W-:Y:S01]  /*04c0*/  STG.E desc[UR6][R8.64+-0x380000], R0 ;  /* 0xc800000008007986 */ /* 0x000fe2000c101906 */
[----:B0-----:R-:W-:-:S03]  /*04d0*/  IADD3 R18, P2, PT, R6, 0x3000000, RZ ;  /* 0x0300000006127810 */ /* 0x001fc60007f5e0ff */
[----:B------:R-:W-:Y:S02]  /*04e0*/  STG.E desc[UR6][R8.64+0xb8000], R0 ;  /* 0x0b80000008007986 */ /* 0x000fe4000c101906 */
[----:B------:R-:W-:Y:S02]  /*04f0*/  IMAD.X R19, RZ, RZ, R7, P2 ;  /* 0x000000ffff137224 */ /* 0x000fe400010e0607 */
[----:B------:R0:W-:Y:S01]  /*0500*/  STG.E desc[UR6][R8.64+0x4f0000], R0 ;  /* 0x4f00000008007986 */ /* 0x0001e2000c101906 */
[----:B-1----:R-:W-:-:S03]  /*0510*/  IADD3 R20, P3, PT, R6, 0x4000000, RZ ;  /* 0x0400000006147810 */ /* 0x002fc60007f7e0ff */
[----:B------:R-:W-:Y:S02]  /*0520*/  STG.E desc[UR6][R12.64+-0x6d8000], R0 ;  /* 0x928000000c007986 */ /* 0x000fe4000c101906 */
[----:B------:R-:W-:Y:S02]  /*0530*/  IMAD.X R21, RZ, RZ, R7, P3 ;  /* 0x000000ffff157224 */ /* 0x000fe400018e0607 */
[----:B------:R-:W-:Y:S01]  /*0540*/  STG.E desc[UR6][R12.64+-0x2a0000], R0 ;  /* 0xd60000000c007986 */ /* 0x000fe2000c101906 */
[----:B0-----:R-:W-:-:S03]  /*0550*/  VIADD R9, R5, 0x4380000 ;  /* 0x0438000005097836 */ /* 0x001fc60000000000 */
[----:B------:R-:W-:Y:S01]  /*0560*/  STG.E desc[UR6][R12.64+0x198000], R0 ;  /* 0x198000000c007986 */ /* 0x000fe2000c101906 */
[----:B------:R-:W-:-:S03]  /*0570*/  IMAD.WIDE R8, R9, 0x4, R2 ;  /* 0x0000000409087825 */ /* 0x000fc600078e0202 */
[----:B------:R0:W-:Y:S04]  /*0580*/  STG.E desc[UR6][R12.64+0x5d0000], R0 ;  /* 0x5d0000000c007986 */ /* 0x0001e8000c101906 */
[----:B------:R-:W-:Y:S04]  /*0590*/  STG.E desc[UR6][R14.64+-0x5f8000], R0 ;  /* 0xa08000000e007986 */ /* 0x000fe8000c101906 */
[----:B------:R-:W-:Y:S01]  /*05a0*/  STG.E desc[UR6][R14.64+-0x1c0000], R0 ;  /* 0xe40000000e007986 */ /* 0x000fe2000c101906 */
[----:B0-----:R-:W-:-:S03]  /*05b0*/  IADD3 R12, P1, PT, R6, 0x2000000, RZ ;  /* 0x02000000060c7810 */ /* 0x001fc60007f3e0ff */
[----:B------:R-:W-:Y:S04]  /*05c0*/  STG.E desc[UR6][R14.64+0x278000], R0 ;  /* 0x278000000e007986 */ /* 0x000fe8000c101906 */
[----:B------:R-:W-:Y:S01]  /*05d0*/  STG.E desc[UR6][R14.64+0x6b0000], R0 ;  /* 0x6b0000000e007986 */ /* 0x000fe2000c101906 */
[----:B------:R-:W-:-:S03]  /*05e0*/  IMAD.X R13, RZ, RZ, R7, P1 ;  /* 0x000000ffff0d7224 */ /* 0x000fc600008e0607 */
[----:B------:R-:W-:Y:S04]  /*05f0*/  STG.E desc[UR6][R10.64+-0x518000], R0 ;  /* 0xae8000000a007986 */ /* 0x000fe8000c101906 */
[----:B------:R-:W-:Y:S04]  /*0600*/  STG.E desc[UR6][R10.64+-0xe0000], R0 ;  /* 0xf20000000a007986 */ /* 0x000fe8000c101906 */
[----:B------:R-:W-:Y:S04]  /*0610*/  STG.E desc[UR6][R10.64+0x358000], R0 ;  /* 0x358000000a007986 */ /* 0x000fe8000c101906 */
[----:B------:R0:W-:Y:S04]  /*0620*/  STG.E desc[UR6][R10.64+0x790000], R0 ;  /* 0x790000000a007986 */ /* 0x0001e8000c101906 */
[----:B------:R-:W-:Y:S04]  /*0630*/  STG.E desc[UR6][R6.64+-0x438000], R0 ;  /* 0xbc80000006007986 */ /* 0x000fe8000c101906 */
[----:B------:R-:W-:Y:S04]  /*0640*/  STG.E desc[UR6][R6.64], R0 ;  /* 0x0000000006007986 */ /* 0x000fe8000c101906 */
[----:B------:R1:W-:Y:S01]  /*0650*/  STG.E desc[UR6][R6.64+0x438000], R0 ;  /* 0x4380000006007986 */ /* 0x0003e2000c101906 */
[----:B0-----:R-:W-:-:S03]  /*0660*/  IADD3 R10, P1, PT, R8, -0x3000000, RZ ;  /* 0xfd000000080a7810 */ /* 0x001fc60007f3e0ff */
[----:B------:R-:W-:Y:S01]  /*0670*/  STG.E desc[UR6][R16.64+-0x790000], R0 ;  /* 0x8700000010007986 */ /* 0x000fe2000c101906 */
[----:B------:R-:W-:-:S03]  /*0680*/  IADD3.X R11, PT, PT, R9, -0x1, RZ, P1, !PT ;  /* 0xffffffff090b7810 */ /* 0x000fc60000ffe4ff */
[----:B------:R-:W-:Y:S01]  /*0690*/  STG.E desc[UR6][R16.64+-0x358000], R0 ;  /* 0xca80000010007986 */ /* 0x000fe2000c101906 */
[----:B-1----:R-:W-:-:S03]  /*06a0*/  IADD3 R6, P0, PT, R8, -0x4000000, RZ ;  /* 0xfc00000008067810 */ /* 0x002fc60007f1e0ff */
        /* <DEDUP_REMOVED lines=80> */
[----:B------:R-:W-:Y:S02]  /*0bb0*/  VIADD R5, R5, 0xa8c0000 ;  /* 0x0a8c000005057836 */ /* 0x000fe40000000000 */
[----:B------:R-:W-:Y:S01]  /*0bc0*/  IMAD.WIDE R8, R9, 0x4, R2 ;  /* 0x0000000409087825 */ /* 0x000fe200078e0202 */
        /* <DEDUP_REMOVED lines=31> */
[----:B------:R-:W-:Y:S01]  /*0dc0*/  STG.E desc[UR6][R18.64+-0x198000], R0 ;  /* 0xe680000012007986 */ /* 0x000fe2000c101906 */
[----:B0-----:R-:W-:-:S03]  /*0dd0*/  IADD3 R12, P1, PT, R8, -0x1000000, RZ ;  /* 0xff000000080c7810 */ /* 0x001fc60007f3e0ff */
[----:B------:R-:W-:Y:S01]  /*0de0*/  STG.E desc[UR6][R18.64+0x2a0000], R0 ;  /* 0x2a00000012007986 */ /* 0x000fe2000c101906 */
[----:B------:R-:W-:-:S03]  /*0df0*/  IADD3.X R13, PT, PT, R9, -0x1, RZ, P1, !PT ;  /* 0xffffffff090d7810 */ /* 0x000fc60000ffe4ff */
[----:B------:R0:W-:Y:S04]  /*0e00*/  STG.E desc[UR6][R18.64+0x6d8000], R0 ;  /* 0x6d80000012007986 */ /* 0x0001e8000c101906 */
[----:B------:R-:W-:Y:S04]  /*0e10*/  STG.E desc[UR6][R20.64+-0x4f0000], R0 ;  /* 0xb100000014007986 */ /* 0x000fe8000c101906 */
[----:B------:R-:W-:Y:S04]  /*0e20*/  STG.E desc[UR6][R20.64+-0xb8000], R0 ;  /* 0xf480000014007986 */ /* 0x000fe8000c101906 */
[----:B------:R-:W-:Y:S01]  /*0e30*/  STG.E desc[UR6][R6.64+-0x380000], R0 ;  /* 0xc800000006007986 */ /* 0x000fe2000c101906 */
[----:B0-----:R-:W-:-:S03]  /*0e40*/  IADD3 R18, P3, PT, R8, 0x4000000, RZ ;  /* 0x0400000008127810 */ /* 0x001fc60007f7e0ff */
[----:B------:R-:W-:Y:S02]  /*0e50*/  STG.E desc[UR6][R6.64+0xb8000], R0 ;  /* 0x0b80000006007986 */ /* 0x000fe4000c101906 */
[----:B------:R-:W-:Y:S02]  /*0e60*/  IMAD.X R19, RZ, RZ, R9, P3 ;  /* 0x000000ffff137224 */ /* 0x000fe400018e0609 */
[----:B------:R0:W-:Y:S04]  /*0e70*/  STG.E desc[UR6][R6.64+0x4f0000], R0 ;  /* 0x4f00000006007986 */ /* 0x0001e8000c101906 */
[----:B------:R-:W-:Y:S04]  /*0e80*/  STG.E desc[UR6][R10.64+-0x6d8000], R0 ;  /* 0x928000000a007986 */ /* 0x000fe8000c101906 */
[----:B------:R-:W-:Y:S04]  /*0e90*/  STG.E desc[UR6][R10.64+-0x2a0000], R0 ;  /* 0xd60000000a007986 */ /* 0x000fe8000c101906 */
[----:B------:R-:W-:Y:S01]  /*0ea0*/  STG.E desc[UR6][R10.64+0x198000], R0 ;  /* 0x198000000a007986 */ /* 0x000fe2000c101906 */
[----:B0-----:R-:W-:-:S03]  /*0eb0*/  IADD3 R6, P0, PT, R8, 0x1000000, RZ ;  /* 0x0100000008067810 */ /* 0x001fc60007f1e0ff */
[----:B------:R0:W-:Y:S02]  /*0ec0*/  STG.E desc[UR6][R10.64+0x5d0000], R0 ;  /* 0x5d0000000a007986 */ /* 0x0001e4000c101906 */
[----:B------:R-:W-:Y:S02]  /*0ed0*/  IMAD.X R7, RZ, RZ, R9, P0 ;  /* 0x000000ffff077224 */ /* 0x000fe400000e0609 */
[----:B------:R1:W-:Y:S04]  /*0ee0*/  STG.E desc[UR6][R14.64+-0x5f8000], R0 ;  /* 0xa08000000e007986 */ /* 0x0003e8000c101906 */
[----:B------:R1:W-:Y:S01]  /*0ef0*/  STG.E desc[UR6][R14.64+-0x1c0000], R0 ;  /* 0xe40000000e007986 */ /* 0x0003e2000c101906 */
[----:B0-----:R-:W-:-:S03]  /*0f00*/  IADD3 R10, P1, PT, R8, 0x2000000, RZ ;  /* 0x02000000080a7810 */ /* 0x001fc60007f3e0ff */
[----:B------:R1:W-:Y:S02]  /*0f10*/  STG.E desc[UR6][R14.64+0x278000], R0 ;  /* 0x278000000e007986 */ /* 0x0003e4000c101906 */
[----:B------:R-:W-:Y:S02]  /*0f20*/  IMAD.X R11, RZ, RZ, R9, P1 ;  /* 0x000000ffff0b7224 */ /* 0x000fe400008e0609 */
[----:B------:R1:W-:Y:S04]  /*0f30*/  STG.E desc[UR6][R14.64+0x6b0000], R0 ;  /* 0x6b0000000e007986 */ /* 0x0003e8000c101906 */
        /* <DEDUP_REMOVED lines=20> */
[----:B------:R1:W-:Y:S01]  /*1080*/  STG.E desc[UR6][R18.64+-0xb8000], R0 ;  /* 0xf480000012007986 */ /* 0x0003e2000c101906 */
[----:B------:R-:W-:Y:S05]  /*1090*/  BRA.U UP0, `(.L_x_0) ;  /* 0xfffffff1000c7547 */ /* 0x000fea000b83ffff */
[----:B------:R-:W-:Y:S05]  /*10a0*/  EXIT ;  /* 0x000000000000794d */ /* 0x000fea0003800000 */
.L_x_1:
[----:B------:R-:W-:-:S00]  /*10b0*/  BRA `(.L_x_1) ;  /* 0xfffffffc00fc7947 */ /* 0x000fc0000383ffff */
[----:B------:R-:W-:-:S00]  /*10c0*/  NOP ;  /* 0x0000000000007918 */ /* 0x000fc00000000000 */
        /* <DEDUP_REMOVED lines=11> */
.L_x_3:


//--------------------- .text._Z4testPiS_i        --------------------------
	.section	.text._Z4testPiS_i,"ax",@progbits
	.align	128
        .global         _Z4testPiS_i
        .type           _Z4testPiS_i,@function
        .size           _Z4testPiS_i,(.L_x_4 - _Z4testPiS_i)
        .other          _Z4testPiS_i,@"STO_CUDA_ENTRY STV_DEFAULT"
_Z4testPiS_i:
.text._Z4testPiS_i:
[----:B------:R-:W-:Y:S01]  /*0000*/  LDC R1, c[0x0][0x37c] ;  /* 0x0000df00ff017b82 */ /* 0x000fe20000000800 */
[----:B------:R-:W0:Y:S07]  /*0010*/  S2R R0, SR_TID.X ;  /* 0x0000000000007919 */ /* 0x000e2e0000002100 */
[----:B------:R-:W0:Y:S01]  /*0020*/  S2UR UR6, SR_CTAID.X ;  /* 0x00000000000679c3 */ /* 0x000e220000002500 */
[----:B------:R-:W1:Y:S07]  /*0030*/  LDCU.64 UR4, c[0x0][0x358] ;  /* 0x00006b00ff0477ac */ /* 0x000e6e0008000a00 */
[----:B------:R-:W0:Y:S08]  /*0040*/  LDC R7, c[0x0][0x360] ;  /* 0x0000d800ff077b82 */ /* 0x000e300000000800 */
[----:B------:R-:W2:Y:S08]  /*0050*/  LDC.64 R2, c[0x0][0x380] ;  /* 0x0000e000ff027b82 */ /* 0x000eb00000000a00 */
[----:B------:R-:W3:Y:S01]  /*0060*/  LDC.64 R4, c[0x0][0x388] ;  /* 0x0000e200ff047b82 */ /* 0x000ee20000000a00 */
[----:B0-----:R-:W-:-:S04]  /*0070*/  IMAD R7, R7, UR6, R0 ;  /* 0x0000000607077c24 */ /* 0x001fc8000f8e0200 */
[----:B--2---:R-:W-:-:S06]  /*0080*/  IMAD.WIDE R2, R7, 0x4, R2 ;  /* 0x0000000407027825 */ /* 0x004fcc00078e0202 */
[----:B-1----:R-:W2:Y:S01]  /*0090*/  LDG.E R2, desc[UR4][R2.64] ;  /* 0x0000000402027981 */ /* 0x002ea2000c1e1900 */
[----:B------:R-:W-:Y:S02]  /*00a0*/  HFMA2 R9, -RZ, RZ, 0, 0.00811004638671875 ;  /* 0x00002027ff097431 */ /* 0x000fe400000001ff */
[----:B---3--:R-:W-:-:S04]  /*00b0*/  IMAD.WIDE R4, R7, 0x4, R4 ;  /* 0x0000000407047825 */ /* 0x008fc800078e0204 */
[----:B--2---:R-:W-:-:S04]  /*00c0*/  IMAD R0, R2, R9, 0xc98 ;  /* 0x00000c9802007424 */ /* 0x004fc800078e0209 */
[----:B------:R-:W-:-:S05]  /*00d0*/  IMAD.HI R0, R0, 0x55555556, RZ ;  /* 0x5555555600007827 */ /* 0x000fca00078e02ff */
[----:B------:R-:W-:-:S05]  /*00e0*/  LEA.HI R7, R0, R0, RZ, 0x1 ;  /* 0x0000000000077211 */ /* 0x000fca00078f08ff */
[----:B------:R-:W-:Y:S01]  /*00f0*/  STG.E desc[UR4][R4.64], R7 ;  /* 0x0000000704007986 */ /* 0x000fe2000c101904 */
[----:B------:R-:W-:Y:S05]  /*0100*/  EXIT ;  /* 0x000000000000794d */ /* 0x000fea0003800000 */
.L_x_2:
        /* <DEDUP_REMOVED lines=15> */
.L_x_4:


//--------------------- .nv.shared.reserved.0     --------------------------
	.section	.nv.shared.reserved.0,"aw",@nobits
	.weak		__nv_reservedSMEM_offset_0_alias
	.size		__nv_reservedSMEM_offset_0_alias, 0, 64
	.other		__nv_reservedSMEM_offset_0_alias,@"STO_CUDA_RESERVED_SHARED STV_DEFAULT"
__nv_reservedSMEM_offset_0_alias:
	.zero		0
	.zero		64


//--------------------- .nv.constant0._Z3setPii   --------------------------
	.section	.nv.constant0._Z3setPii,"a",@progbits
	.sectionflags	@""
	.align	4
.nv.constant0._Z3setPii:
	.zero		908


//--------------------- .nv.constant0._Z4testPiS_i --------------------------
	.section	.nv.constant0._Z4testPiS_i,"a",@progbits
	.sectionflags	@""
	.align	4
.nv.constant0._Z4testPiS_i:
	.zero		916


//--------------------- SYMBOLS --------------------------

	.type		.nv.reservedSmem.offset0,@object
	.size		.nv.reservedSmem.offset0,0x4
